	.headerflags	@"EF_CUDA_TEXMODE_UNIFIED EF_CUDA_64BIT_ADDRESS EF_CUDA_ACCELERATORS EF_CUDA_SM90 EF_CUDA_VIRTUAL_SM(EF_CUDA_SM90)"
	.elftype	@"ET_EXEC"


//--------------------- .nv.info                  --------------------------
	.section	.nv.info,"",@"SHT_CUDA_INFO"
	.align	4


	//----- nvinfo : EIATTR_REGCOUNT
	.align		4
        /*0000*/ 	.byte	0x04, 0x2f
        /*0002*/ 	.short	(.L_1 - .L_0)
	.align		4
.L_0:
        /*0004*/ 	.word	index@(triton_poi_fused_convolution_6)
        /*0008*/ 	.word	0x0000000e


	//----- nvinfo : EIATTR_MIN_STACK_SIZE
	.align		4
.L_1:
        /*000c*/ 	.byte	0x04, 0x12
        /*000e*/ 	.short	(.L_3 - .L_2)
	.align		4
.L_2:
        /*0010*/ 	.word	index@(triton_poi_fused_convolution_6)
        /*0014*/ 	.word	0x00000000


	//----- nvinfo : EIATTR_FRAME_SIZE
	.align		4
.L_3:
        /*0018*/ 	.byte	0x04, 0x11
        /*001a*/ 	.short	(.L_5 - .L_4)
	.align		4
.L_4:
        /*001c*/ 	.word	index@(triton_poi_fused_convolution_6)
        /*0020*/ 	.word	0x00000000


	//----- nvinfo : EIATTR_MIN_STACK_SIZE
	.align		4
.L_5:
        /*0024*/ 	.byte	0x04, 0x12
        /*0026*/ 	.short	(.L_7 - .L_6)
	.align		4
.L_6:
        /*0028*/ 	.word	index@(triton_poi_fused_convolution_6)
        /*002c*/ 	.word	0x00000000
.L_7:


//--------------------- .nv.info.triton_poi_fused_convolution_6 --------------------------
	.section	.nv.info.triton_poi_fused_convolution_6,"",@"SHT_CUDA_INFO"
	.sectionflags	@""
	.align	4


	//----- nvinfo : EIATTR_CUDA_API_VERSION
	.align		4
        /*0000*/ 	.byte	0x04, 0x37
        /*0002*/ 	.short	(.L_9 - .L_8)
.L_8:
        /*0004*/ 	.word	0x0000007c


	//----- nvinfo : EIATTR_KPARAM_INFO
	.align		4
.L_9:
        /*0008*/ 	.byte	0x04, 0x17
        /*000a*/ 	.short	(.L_11 - .L_10)
.L_10:
        /*000c*/ 	.word	0x00000000
        /*0010*/ 	.short	0x0002
        /*0012*/ 	.short	0x0010
        /*0014*/ 	.byte	0x00, 0xf0, 0x11, 0x00


	//----- nvinfo : EIATTR_KPARAM_INFO
	.align		4
.L_11:
        /*0018*/ 	.byte	0x04, 0x17
        /*001a*/ 	.short	(.L_13 - .L_12)
.L_12:
        /*001c*/ 	.word	0x00000000
        /*0020*/ 	.short	0x0001
        /*0022*/ 	.short	0x0008
        /*0024*/ 	.byte	0x00, 0xf4, 0x21, 0x00


	//----- nvinfo : EIATTR_KPARAM_INFO
	.align		4
.L_13:
        /*0028*/ 	.byte	0x04, 0x17
        /*002a*/ 	.short	(.L_15 - .L_14)
.L_14:
        /*002c*/ 	.word	0x00000000
        /*0030*/ 	.short	0x0000
        /*0032*/ 	.short	0x0000
        /*0034*/ 	.byte	0x00, 0xf4, 0x21, 0x00


	//----- nvinfo : EIATTR_SPARSE_MMA_MASK
	.align		4
.L_15:
        /*0038*/ 	.byte	0x03, 0x50
        /*003a*/ 	.short	0x0000


	//----- nvinfo : EIATTR_MAXREG_COUNT
	.align		4
        /*003c*/ 	.byte	0x03, 0x1b
        /*003e*/ 	.short	0x00ff


	//----- nvinfo : EIATTR_EXIT_INSTR_OFFSETS
	.align		4
        /*0040*/ 	.byte	0x04, 0x1c
        /*0042*/ 	.short	(.L_17 - .L_16)


	//   ....[0]....
.L_16:
        /*0044*/ 	.word	0x00000190


	//----- nvinfo : EIATTR_REQNTID
	.align		4
.L_17:
        /*0048*/ 	.byte	0x04, 0x10
        /*004a*/ 	.short	(.L_19 - .L_18)
.L_18:
        /*004c*/ 	.word	0x00000080
        /*0050*/ 	.word	0x00000001
        /*0054*/ 	.word	0x00000001


	//----- nvinfo : EIATTR_CBANK_PARAM_SIZE
	.align		4
.L_19:
        /*0058*/ 	.byte	0x03, 0x19
        /*005a*/ 	.short	0x0014


	//----- nvinfo : EIATTR_PARAM_CBANK
	.align		4
        /*005c*/ 	.byte	0x04, 0x0a
        /*005e*/ 	.short	(.L_21 - .L_20)
	.align		4
.L_20:
        /*0060*/ 	.word	index@(.nv.constant0.triton_poi_fused_convolution_6)
        /*0064*/ 	.short	0x0210
        /*0066*/ 	.short	0x0014


	//----- nvinfo : EIATTR_SW_WAR
	.align		4
.L_21:
        /*0068*/ 	.byte	0x04, 0x36
        /*006a*/ 	.short	(.L_23 - .L_22)
.L_22:
        /*006c*/ 	.word	0x00000008
.L_23:


//--------------------- .nv.callgraph             --------------------------
	.section	.nv.callgraph,"",@"SHT_CUDA_CALLGRAPH"
	.align	4
	.sectionentsize	8
	.align		4
        /*0000*/ 	.word	0x00000000
	.align		4
        /*0004*/ 	.word	0xffffffff
	.align		4
        /*0008*/ 	.word	0x00000000
	.align		4
        /*000c*/ 	.word	0xfffffffe
	.align		4
        /*0010*/ 	.word	0x00000000
	.align		4
        /*0014*/ 	.word	0xfffffffd
	.align		4
        /*0018*/ 	.word	0x00000000
	.align		4
        /*001c*/ 	.word	0xfffffffc


//--------------------- .text.triton_poi_fused_convolution_6 --------------------------
	.section	.text.triton_poi_fused_convolution_6,"ax",@progbits
	.align	128
        .global         triton_poi_fused_convolution_6
        .type           triton_poi_fused_convolution_6,@function
        .size           triton_poi_fused_convolution_6,(.L_x_1 - triton_poi_fused_convolution_6)
        .other          triton_poi_fused_convolution_6,@"STO_CUDA_ENTRY STV_DEFAULT"
triton_poi_fused_convolution_6:
.text.triton_poi_fused_convolution_6:
[----:B------:R-:W-:Y:S01]  /*0000*/  LDC R1, c[0x0][0x28] ;  /* 0x00000a00ff017b82 */ /* 0x000fe20000000800 */
[----:B------:R-:W1:Y:S07]  /*0010*/  S2R R0, SR_TID.X ;  /* 0x0000000000007919 */ /* 0x000e6e0000002100 */
[----:B------:R-:W2:Y:S01]  /*0020*/  LDC.64 R4, c[0x0][0x218] ;  /* 0x00008600ff047b82 */ /* 0x000ea20000000a00 */
[----:B------:R-:W-:Y:S01]  /*0030*/  ULDC.64 UR4, c[0x0][0x208] ;  /* 0x0000820000047ab9 */ /* 0x000fe20000000a00 */
[----:B------:R-:W3:Y:S06]  /*0040*/  S2R R7, SR_CTAID.X ;  /* 0x0000000000077919 */ /* 0x000eec0000002500 */
[----:B------:R-:W4:Y:S01]  /*0050*/  LDC.64 R2, c[0x0][0x210] ;  /* 0x00008400ff027b82 */ /* 0x000f220000000a00 */
[----:B-1----:R-:W-:-:S04]  /*0060*/  SHF.L.U32 R0, R0, 0x2, RZ ;  /* 0x0000000200007819 */ /* 0x002fc800000006ff */
[----:B------:R-:W-:-:S04]  /*0070*/  LOP3.LUT R0, R0, 0x1fc, RZ, 0xc0, !PT ;  /* 0x000001fc00007812 */ /* 0x000fc800078ec0ff */
[----:B---3--:R-:W-:-:S05]  /*0080*/  LEA R7, R7, R0, 0x9 ;  /* 0x0000000007077211 */ /* 0x008fca00078e48ff */
[----:B------:R-:W-:-:S04]  /*0090*/  IMAD.HI R0, R7, 0x38e38e39, RZ ;  /* 0x38e38e3907007827 */ /* 0x000fc800078e02ff */
[----:B----4-:R-:W-:Y:S01]  /*00a0*/  IMAD.WIDE R2, R7, 0x4, R2 ;  /* 0x0000000407027825 */ /* 0x010fe200078e0202 */
[----:B------:R-:W-:-:S04]  /*00b0*/  SHF.R.U32.HI R9, RZ, 0x1f, R0 ;  /* 0x0000001fff097819 */ /* 0x000fc80000011600 */
[----:B------:R-:W-:-:S04]  /*00c0*/  LEA.HI.SX32 R9, R0, R9, 0x1d ;  /* 0x0000000900097211 */ /* 0x000fc800078feaff */
[----:B------:R-:W-:-:S04]  /*00d0*/  SHF.R.S32.HI R0, RZ, 0x1f, R9 ;  /* 0x0000001fff007819 */ /* 0x000fc80000011409 */
[----:B------:R-:W-:-:S04]  /*00e0*/  LEA.HI R0, R0, R9, RZ, 0x8 ;  /* 0x0000000900007211 */ /* 0x000fc800078f40ff */
[----:B------:R-:W-:-:S04]  /*00f0*/  LOP3.LUT R0, R0, 0xffffff00, RZ, 0xc0, !PT ;  /* 0xffffff0000007812 */ /* 0x000fc800078ec0ff */
[----:B------:R-:W-:-:S05]  /*0100*/  IADD3 R9, R9, -R0, RZ ;  /* 0x8000000009097210 */ /* 0x000fca0007ffe0ff */
[----:B--2---:R-:W-:Y:S02]  /*0110*/  IMAD.WIDE R4, R9, 0x4, R4 ;  /* 0x0000000409047825 */ /* 0x004fe400078e0204 */
[----:B------:R-:W2:Y:S04]  /*0120*/  LDG.E.128 R8, desc[UR4][R2.64] ;  /* 0x0000000402087981 */ /* 0x000ea8000c1e1d00 */
[----:B------:R-:W2:Y:S02]  /*0130*/  LDG.E.EL R4, desc[UR4][R4.64] ;  /* 0x0000000404047981 */ /* 0x000ea4000c2e1900 */
[--C-:B--2---:R-:W-:Y:S01]  /*0140*/  FADD R8, R8, R4.reuse ;  /* 0x0000000408087221 */ /* 0x104fe20000000000 */
[--C-:B------:R-:W-:Y:S01]  /*0150*/  FADD R9, R9, R4.reuse ;  /* 0x0000000409097221 */ /* 0x100fe20000000000 */
[--C-:B------:R-:W-:Y:S01]  /*0160*/  FADD R10, R10, R4.reuse ;  /* 0x000000040a0a7221 */ /* 0x100fe20000000000 */
[----:B------:R-:W-:-:S05]  /*0170*/  FADD R11, R11, R4 ;  /* 0x000000040b0b7221 */ /* 0x000fca0000000000 */
[----:B------:R-:W-:Y:S01]  /*0180*/  STG.E.128 desc[UR4][R2.64], R8 ;  /* 0x0000000802007986 */ /* 0x000fe2000c101d04 */
[----:B------:R-:W-:Y:S05]  /*0190*/  EXIT ;  /* 0x000000000000794d */ /* 0x000fea0003800000 */
.L_x_0:
[----:B------:R-:W-:-:S00]  /*01a0*/  BRA `(.L_x_0) ;  /* 0xfffffffc00fc7947 */ /* 0x000fc0000383ffff */
[----:B------:R-:W-:-:S00]  /*01b0*/  NOP ;  /* 0x0000000000007918 */ /* 0x000fc00000000000 */
        /* <DEDUP_REMOVED lines=12> */
.L_x_1:


//--------------------- .nv.constant0.triton_poi_fused_convolution_6 --------------------------
	.section	.nv.constant0.triton_poi_fused_convolution_6,"a",@progbits
	.sectionflags	@""
	.align	4
.nv.constant0.triton_poi_fused_convolution_6:
	.zero		548
